//
// Generated by NVIDIA NVVM Compiler
//
// Compiler Build ID: CL-36424714
// Cuda compilation tools, release 13.0, V13.0.88
// Based on NVVM 20.0.0
//

.version 9.0
.target sm_100
.address_size 64

	// .globl	default_function_kernel

.visible .entry default_function_kernel(
	.param .u64 .ptr .align 1 default_function_kernel_param_0,
	.param .u64 .ptr .align 1 default_function_kernel_param_1
)
.maxntid 16
{
	.reg .pred 	%p<6>;
	.reg .b16 	%rs<19>;
	.reg .b32 	%r<28>;
	.reg .b32 	%f<2>;
	.reg .b64 	%rd<9>;

	ld.param.u64 	%rd1, [default_function_kernel_param_0];
	ld.param.u64 	%rd2, [default_function_kernel_param_1];
	mov.u32 	%r1, %ctaid.x;
	shl.b32 	%r12, %r1, 3;
	mov.u32 	%r2, %tid.x;
	shr.u32 	%r13, %r2, 1;
	or.b32  	%r3, %r12, %r13;
	setp.gt.u32 	%p1, %r3, 48;
	@%p1 bra 	$L__BB0_10;
	setp.lt.u32 	%p2, %r3, 35;
	@%p2 bra 	$L__BB0_3;
	cvt.u16.u32 	%rs10, %r3;
	mul.lo.s16 	%rs11, %rs10, 37;
	shr.u16 	%rs12, %rs11, 8;
	sub.s16 	%rs13, %rs10, %rs12;
	and.b16  	%rs14, %rs13, 254;
	shr.u16 	%rs15, %rs14, 1;
	add.s16 	%rs16, %rs15, %rs12;
	and.b16  	%rs17, %rs16, 252;
	shr.u16 	%rs18, %rs17, 2;
	cvt.u32.u16 	%r16, %rs18;
	sub.s32 	%r26, 8, %r16;
	bra.uni 	$L__BB0_5;
$L__BB0_3:
	setp.lt.u32 	%p3, %r3, 7;
	mov.b32 	%r26, 0;
	@%p3 bra 	$L__BB0_5;
	cvt.u16.u32 	%rs1, %r3;
	mul.lo.s16 	%rs2, %rs1, 37;
	shr.u16 	%rs3, %rs2, 8;
	sub.s16 	%rs4, %rs1, %rs3;
	and.b16  	%rs5, %rs4, 254;
	shr.u16 	%rs6, %rs5, 1;
	add.s16 	%rs7, %rs6, %rs3;
	and.b16  	%rs8, %rs7, 252;
	shr.u16 	%rs9, %rs8, 2;
	cvt.u32.u16 	%r15, %rs9;
	add.s32 	%r26, %r15, -1;
$L__BB0_5:
	shl.b32 	%r18, %r1, 1;
	add.s32 	%r7, %r18, %r2;
	mul.hi.u32 	%r19, %r7, -1840700269;
	shr.u32 	%r20, %r19, 3;
	mul.lo.s32 	%r21, %r20, 14;
	sub.s32 	%r8, %r7, %r21;
	setp.eq.s32 	%p4, %r8, 13;
	mov.b32 	%r27, 10;
	@%p4 bra 	$L__BB0_9;
	mad.lo.s32 	%r22, %r1, -7, %r3;
	mul.lo.s32 	%r23, %r22, -1227133513;
	setp.gt.u32 	%p5, %r23, 613566756;
	@%p5 bra 	$L__BB0_8;
	sub.s32 	%r27, 1, %r8;
	bra.uni 	$L__BB0_9;
$L__BB0_8:
	add.s32 	%r27, %r8, -2;
$L__BB0_9:
	mad.lo.s32 	%r24, %r26, 11, %r27;
	cvta.to.global.u64 	%rd3, %rd2;
	mul.wide.s32 	%rd4, %r24, 4;
	add.s64 	%rd5, %rd3, %rd4;
	ld.global.nc.f32 	%f1, [%rd5];
	mad.lo.s32 	%r25, %r1, 14, %r7;
	cvta.to.global.u64 	%rd6, %rd1;
	mul.wide.u32 	%rd7, %r25, 4;
	add.s64 	%rd8, %rd6, %rd7;
	st.global.f32 	[%rd8], %f1;
$L__BB0_10:
	ret;

}


// ===== COMPILED SASS (sm_100) =====

	.target	sm_100

	.elftype	@"ET_EXEC"


//--------------------- .note.nv.tkinfo           --------------------------
	.section	.note.nv.tkinfo,"",@"SHT_NOTE"
	.sectionflags	@"SHF_NOTE_NV_TKINFO"
	.tkinfo
        /*0018*/ 	.word	0x00000002
        /*0030*/ 	.string	""
        /*0030*/ 	.string	"ptxas"
        /*0030*/ 	.string	"Cuda compilation tools, release 13.0, V13.0.88"
        /*0030*/ 	.string	"Build cuda_13.0.r13.0/compiler.36424714_0"
        /*0030*/ 	.string	"-arch sm_100 -m 64 "



//--------------------- .note.nv.cuinfo           --------------------------
	.section	.note.nv.cuinfo,"",@"SHT_NOTE"
	.sectionflags	@"SHF_NOTE_NV_CUINFO"
        /*0018*/ 	.short	0x0002
        /*001a*/ 	.short	0x0064
        /*001c*/ 	.short	0x0082
	.zero		2


//--------------------- .nv.info                  --------------------------
	.section	.nv.info,"",@"SHT_CUDA_INFO"
	.align	4


	//----- nvinfo : EIATTR_REGCOUNT
	.align		4
        /*0000*/ 	.byte	0x04, 0x2f
        /*0002*/ 	.short	(.L_1 - .L_0)
	.align		4
.L_0:
        /*0004*/ 	.word	index@(default_function_kernel)
        /*0008*/ 	.word	0x0000000c


	//----- nvinfo : EIATTR_FRAME_SIZE
	.align		4
.L_1:
        /*000c*/ 	.byte	0x04, 0x11
        /*000e*/ 	.short	(.L_3 - .L_2)
	.align		4
.L_2:
        /*0010*/ 	.word	index@(default_function_kernel)
        /*0014*/ 	.word	0x00000000


	//----- nvinfo : EIATTR_MIN_STACK_SIZE
	.align		4
.L_3:
        /*0018*/ 	.byte	0x04, 0x12
        /*001a*/ 	.short	(.L_5 - .L_4)
	.align		4
.L_4:
        /*001c*/ 	.word	index@(default_function_kernel)
        /*0020*/ 	.word	0x00000000
.L_5:


//--------------------- .nv.compat                --------------------------
	.section	.nv.compat,"",@"SHT_CUDA_COMPAT_INFO"
	.align	4
        /*0000*/ 	.byte	0x02, 0x09, 0x00, 0x00, 0x02, 0x02, 0x01, 0x00, 0x02, 0x05, 0x05, 0x00, 0x03, 0x07, 0x01, 0x01
        /*0010*/ 	.byte	0x02, 0x03, 0x00, 0x00, 0x02, 0x06, 0x01, 0x00, 0x04, 0x0b, 0x08, 0x00, 0x09, 0x00, 0x00, 0x00
        /*0020*/ 	.byte	0x00, 0x00, 0x00, 0x00


//--------------------- .nv.info.default_function_kernel --------------------------
	.section	.nv.info.default_function_kernel,"",@"SHT_CUDA_INFO"
	.sectionflags	@""
	.align	4


	//----- nvinfo : EIATTR_CUDA_API_VERSION
	.align		4
        /*0000*/ 	.byte	0x04, 0x37
        /*0002*/ 	.short	(.L_7 - .L_6)
.L_6:
        /*0004*/ 	.word	0x00000082


	//----- nvinfo : EIATTR_KPARAM_INFO
	.align		4
.L_7:
        /*0008*/ 	.byte	0x04, 0x17
        /*000a*/ 	.short	(.L_9 - .L_8)
.L_8:
        /*000c*/ 	.word	0x00000000
        /*0010*/ 	.short	0x0001
        /*0012*/ 	.short	0x0008
        /*0014*/ 	.byte	0x00, 0xf5, 0x21, 0x00


	//----- nvinfo : EIATTR_KPARAM_INFO
	.align		4
.L_9:
        /*0018*/ 	.byte	0x04, 0x17
        /*001a*/ 	.short	(.L_11 - .L_10)
.L_10:
        /*001c*/ 	.word	0x00000000
        /*0020*/ 	.short	0x0000
        /*0022*/ 	.short	0x0000
        /*0024*/ 	.byte	0x00, 0xf5, 0x21, 0x00


	//----- nvinfo : EIATTR_SPARSE_MMA_MASK
	.align		4
.L_11:
        /*0028*/ 	.byte	0x03, 0x50
        /*002a*/ 	.short	0x0000


	//----- nvinfo : EIATTR_MAXREG_COUNT
	.align		4
        /*002c*/ 	.byte	0x03, 0x1b
        /*002e*/ 	.short	0x00ff


	//----- nvinfo : EIATTR_MERCURY_ISA_VERSION
	.align		4
        /*0030*/ 	.byte	0x03, 0x5f
        /*0032*/ 	.short	0x0101


	//----- nvinfo : EIATTR_VRC_CTA_INIT_COUNT
	.align		4
        /*0034*/ 	.byte	0x02, 0x4a
	.zero		1
	.zero		1


	//----- nvinfo : EIATTR_EXIT_INSTR_OFFSETS
	.align		4
        /*0038*/ 	.byte	0x04, 0x1c
        /*003a*/ 	.short	(.L_13 - .L_12)


	//   ....[0]....
.L_12:
        /*003c*/ 	.word	0x00000070


	//   ....[1]....
        /*0040*/ 	.word	0x000003e0


	//----- nvinfo : EIATTR_MAX_THREADS
	.align		4
.L_13:
        /*0044*/ 	.byte	0x04, 0x05
        /*0046*/ 	.short	(.L_15 - .L_14)
.L_14:
        /*0048*/ 	.word	0x00000010
        /*004c*/ 	.word	0x00000001
        /*0050*/ 	.word	0x00000001


	//----- nvinfo : EIATTR_CRS_STACK_SIZE
	.align		4
.L_15:
        /*0054*/ 	.byte	0x04, 0x1e
        /*0056*/ 	.short	(.L_17 - .L_16)
.L_16:
        /*0058*/ 	.word	0x00000000


	//----- nvinfo : EIATTR_CBANK_PARAM_SIZE
	.align		4
.L_17:
        /*005c*/ 	.byte	0x03, 0x19
        /*005e*/ 	.short	0x0010


	//----- nvinfo : EIATTR_PARAM_CBANK
	.align		4
        /*0060*/ 	.byte	0x04, 0x0a
        /*0062*/ 	.short	(.L_19 - .L_18)
	.align		4
.L_18:
        /*0064*/ 	.word	index@(.nv.constant0.default_function_kernel)
        /*0068*/ 	.short	0x0380
        /*006a*/ 	.short	0x0010


	//----- nvinfo : EIATTR_SW_WAR
	.align		4
.L_19:
        /*006c*/ 	.byte	0x04, 0x36
        /*006e*/ 	.short	(.L_21 - .L_20)
.L_20:
        /*0070*/ 	.word	0x00000008
.L_21:


//--------------------- .nv.callgraph             --------------------------
	.section	.nv.callgraph,"",@"SHT_CUDA_CALLGRAPH"
	.align	4
	.sectionentsize	8
	.align		4
        /*0000*/ 	.word	0x00000000
	.align		4
        /*0004*/ 	.word	0xffffffff
	.align		4
        /*0008*/ 	.word	0x00000000
	.align		4
        /*000c*/ 	.word	0xfffffffe
	.align		4
        /*0010*/ 	.word	0x00000000
	.align		4
        /*0014*/ 	.word	0xfffffffd
	.align		4
        /*0018*/ 	.word	0x00000000
	.align		4
        /*001c*/ 	.word	0xfffffffc


//--------------------- .text.default_function_kernel --------------------------
	.section	.text.default_function_kernel,"ax",@progbits
	.align	128
        .global         default_function_kernel
        .type           default_function_kernel,@function
        .size           default_function_kernel,(.L_x_6 - default_function_kernel)
        .other          default_function_kernel,@"STO_CUDA_ENTRY STV_DEFAULT"
default_function_kernel:
.text.default_function_kernel:
[----:B------:R-:W-:Y:S01]  /*0000*/  LDC R1, c[0x0][0x37c] ;  /* 0x0000df00ff017b82 */ /* 0x000fe20000000800 */
[----:B------:R-:W0:Y:S01]  /*0010*/  S2R R9, SR_CTAID.X ;  /* 0x0000000000097919 */ /* 0x000e220000002500 */
[----:B------:R-:W1:Y:S01]  /*0020*/  S2R R6, SR_TID.X ;  /* 0x0000000000067919 */ /* 0x000e620000002100 */
[----:B0-----:R-:W-:Y:S01]  /*0030*/  IMAD.SHL.U32 R0, R9, 0x8, RZ ;  /* 0x0000000809007824 */ /* 0x001fe200078e00ff */
[----:B-1----:R-:W-:-:S04]  /*0040*/  SHF.R.U32.HI R3, RZ, 0x1, R6 ;  /* 0x00000001ff037819 */ /* 0x002fc80000011606 */
[----:B------:R-:W-:-:S04]  /*0050*/  LOP3.LUT R0, R0, R3, RZ, 0xfc, !PT ;  /* 0x0000000300007212 */ /* 0x000fc800078efcff */
[----:B------:R-:W-:-:S13]  /*0060*/  ISETP.GT.U32.AND P0, PT, R0, 0x30, PT ;  /* 0x000000300000780c */ /* 0x000fda0003f04070 */
[----:B------:R-:W-:Y:S05]  /*0070*/  @P0 EXIT ;  /* 0x000000000000094d */ /* 0x000fea0003800000 */
[----:B------:R-:W-:Y:S01]  /*0080*/  ISETP.GE.U32.AND P0, PT, R0, 0x23, PT ;  /* 0x000000230000780c */ /* 0x000fe20003f06070 */
[----:B------:R-:W-:-:S12]  /*0090*/  BSSY.RECONVERGENT B0, `(.L_x_0) ;  /* 0x000001d000007945 */ /* 0x000fd80003800200 */
[----:B------:R-:W-:Y:S05]  /*00a0*/  @!P0 BRA `(.L_x_1) ;  /* 0x0000000000348947 */ /* 0x000fea0003800000 */
[----:B------:R-:W-:-:S05]  /*00b0*/  PRMT R2, R0, 0x9910, RZ ;  /* 0x0000991000027816 */ /* 0x000fca00000000ff */
[----:B------:R-:W-:-:S05]  /*00c0*/  IMAD R2, R2, 0x25, RZ ;  /* 0x0000002502027824 */ /* 0x000fca00078e02ff */
[----:B------:R-:W-:-:S04]  /*00d0*/  LOP3.LUT R2, R2, 0xffff, RZ, 0xc0, !PT ;  /* 0x0000ffff02027812 */ /* 0x000fc800078ec0ff */
[----:B------:R-:W-:-:S05]  /*00e0*/  SHF.R.U32.HI R2, RZ, 0x8, R2 ;  /* 0x00000008ff027819 */ /* 0x000fca0000011602 */
[----:B------:R-:W-:-:S05]  /*00f0*/  IMAD.MOV R3, RZ, RZ, -R2 ;  /* 0x000000ffff037224 */ /* 0x000fca00078e0a02 */
[----:B------:R-:W-:-:S05]  /*0100*/  PRMT R3, R3, 0x7710, RZ ;  /* 0x0000771003037816 */ /* 0x000fca00000000ff */
[----:B------:R-:W-:-:S05]  /*0110*/  IMAD.IADD R3, R0, 0x1, R3 ;  /* 0x0000000100037824 */ /* 0x000fca00078e0203 */
[----:B------:R-:W-:-:S04]  /*0120*/  LOP3.LUT R3, R3, 0xfe, RZ, 0xc0, !PT ;  /* 0x000000fe03037812 */ /* 0x000fc800078ec0ff */
[----:B------:R-:W-:-:S04]  /*0130*/  LEA.HI R3, R3, R2, RZ, 0x1f ;  /* 0x0000000203037211 */ /* 0x000fc800078ff8ff */
[----:B------:R-:W-:-:S04]  /*0140*/  LOP3.LUT R3, R3, 0xfc, RZ, 0xc0, !PT ;  /* 0x000000fc03037812 */ /* 0x000fc800078ec0ff */
[----:B------:R-:W-:-:S04]  /*0150*/  SHF.R.U32.HI R3, RZ, 0x2, R3 ;  /* 0x00000002ff037819 */ /* 0x000fc80000011603 */
[----:B------:R-:W-:Y:S01]  /*0160*/  IADD3 R4, PT, PT, -R3, 0x8, RZ ;  /* 0x0000000803047810 */ /* 0x000fe20007ffe1ff */
[----:B------:R-:W-:Y:S06]  /*0170*/  BRA `(.L_x_2) ;  /* 0x0000000000387947 */ /* 0x000fec0003800000 */
.L_x_1:
[----:B------:R-:W-:Y:S01]  /*0180*/  ISETP.GE.U32.AND P0, PT, R0, 0x7, PT ;  /* 0x000000070000780c */ /* 0x000fe20003f06070 */
[----:B------:R-:W-:-:S12]  /*0190*/  IMAD.MOV.U32 R4, RZ, RZ, RZ ;  /* 0x000000ffff047224 */ /* 0x000fd800078e00ff */
        /* <DEDUP_REMOVED lines=11> */
[----:B------:R-:W-:-:S07]  /*0250*/  LEA.HI R4, R3, 0xffffffff, RZ, 0x1e ;  /* 0xffffffff03047811 */ /* 0x000fce00078ff0ff */
.L_x_2:
[----:B------:R-:W-:Y:S05]  /*0260*/  BSYNC.RECONVERGENT B0 ;  /* 0x0000000000007941 */ /* 0x000fea0003800200 */
.L_x_0:
[----:B------:R-:W-:Y:S01]  /*0270*/  IMAD R6, R9, 0x2, R6 ;  /* 0x0000000209067824 */ /* 0x000fe200078e0206 */
[----:B------:R-:W0:Y:S01]  /*0280*/  LDC.64 R2, c[0x0][0x388] ;  /* 0x0000e200ff027b82 */ /* 0x000e220000000a00 */
[----:B------:R-:W1:Y:S01]  /*0290*/  LDCU.64 UR4, c[0x0][0x358] ;  /* 0x00006b00ff0477ac */ /* 0x000e620008000a00 */
[----:B------:R-:W-:Y:S01]  /*02a0*/  BSSY.RECONVERGENT B0, `(.L_x_3) ;  /* 0x000000c000007945 */ /* 0x000fe20003800200 */
[----:B------:R-:W-:-:S04]  /*02b0*/  IMAD.HI.U32 R5, R6, -0x6db6db6d, RZ ;  /* 0x9249249306057827 */ /* 0x000fc800078e00ff */
[----:B------:R-:W-:Y:S01]  /*02c0*/  IMAD.MOV.U32 R7, RZ, RZ, 0xa ;  /* 0x0000000aff077424 */ /* 0x000fe200078e00ff */
[----:B------:R-:W-:-:S05]  /*02d0*/  SHF.R.U32.HI R5, RZ, 0x3, R5 ;  /* 0x00000003ff057819 */ /* 0x000fca0000011605 */
[----:B------:R-:W-:-:S05]  /*02e0*/  IMAD R5, R5, -0xe, R6 ;  /* 0xfffffff205057824 */ /* 0x000fca00078e0206 */
[----:B------:R-:W-:-:S13]  /*02f0*/  ISETP.NE.AND P0, PT, R5, 0xd, PT ;  /* 0x0000000d0500780c */ /* 0x000fda0003f05270 */
[----:B-1----:R-:W-:Y:S05]  /*0300*/  @!P0 BRA `(.L_x_4) ;  /* 0x0000000000148947 */ /* 0x002fea0003800000 */
[----:B------:R-:W-:-:S04]  /*0310*/  IMAD R0, R9, -0x7, R0 ;  /* 0xfffffff909007824 */ /* 0x000fc800078e0200 */
[----:B------:R-:W-:-:S05]  /*0320*/  IMAD R0, R0, -0x49249249, RZ ;  /* 0xb6db6db700007824 */ /* 0x000fca00078e02ff */
[----:B------:R-:W-:-:S13]  /*0330*/  ISETP.GT.U32.AND P0, PT, R0, 0x24924924, PT ;  /* 0x249249240000780c */ /* 0x000fda0003f04070 */
[C---:B------:R-:W-:Y:S01]  /*0340*/  @!P0 IADD3 R7, PT, PT, -R5.reuse, 0x1, RZ ;  /* 0x0000000105078810 */ /* 0x040fe20007ffe1ff */
[----:B------:R-:W-:-:S07]  /*0350*/  @P0 VIADD R7, R5, 0xfffffffe ;  /* 0xfffffffe05070836 */ /* 0x000fce0000000000 */
.L_x_4:
[----:B------:R-:W-:Y:S05]  /*0360*/  BSYNC.RECONVERGENT B0 ;  /* 0x0000000000007941 */ /* 0x000fea0003800200 */
.L_x_3:
[----:B------:R-:W-:Y:S02]  /*0370*/  IMAD R7, R4, 0xb, R7 ;  /* 0x0000000b04077824 */ /* 0x000fe400078e0207 */
[----:B------:R-:W1:Y:S02]  /*0380*/  LDC.64 R4, c[0x0][0x380] ;  /* 0x0000e000ff047b82 */ /* 0x000e640000000a00 */
[----:B0-----:R-:W-:-:S06]  /*0390*/  IMAD.WIDE R2, R7, 0x4, R2 ;  /* 0x0000000407027825 */ /* 0x001fcc00078e0202 */
[----:B------:R-:W2:Y:S01]  /*03a0*/  LDG.E.CONSTANT R3, desc[UR4][R2.64] ;  /* 0x0000000402037981 */ /* 0x000ea2000c1e9900 */
[----:B------:R-:W-:-:S04]  /*03b0*/  IMAD R7, R9, 0xe, R6 ;  /* 0x0000000e09077824 */ /* 0x000fc800078e0206 */
[----:B-1----:R-:W-:-:S05]  /*03c0*/  IMAD.WIDE.U32 R4, R7, 0x4, R4 ;  /* 0x0000000407047825 */ /* 0x002fca00078e0004 */
[----:B--2---:R-:W-:Y:S01]  /*03d0*/  STG.E desc[UR4][R4.64], R3 ;  /* 0x0000000304007986 */ /* 0x004fe2000c101904 */
[----:B------:R-:W-:Y:S05]  /*03e0*/  EXIT ;  /* 0x000000000000794d */ /* 0x000fea0003800000 */
.L_x_5:
[----:B------:R-:W-:-:S00]  /*03f0*/  BRA `(.L_x_5) ;  /* 0xfffffffc00fc7947 */ /* 0x000fc0000383ffff */
[----:B------:R-:W-:-:S00]  /*0400*/  NOP ;  /* 0x0000000000007918 */ /* 0x000fc00000000000 */
[----:B------:R-:W-:-:S00]  /*0410*/  NOP ;  /* 0x0000000000007918 */ /* 0x000fc00000000000 */
[----:B------:R-:W-:-:S00]  /*0420*/  NOP ;  /* 0x0000000000007918 */ /* 0x000fc00000000000 */
[----:B------:R-:W-:-:S00]  /*0430*/  NOP ;  /* 0x0000000000007918 */ /* 0x000fc00000000000 */
[----:B------:R-:W-:-:S00]  /*0440*/  NOP ;  /* 0x0000000000007918 */ /* 0x000fc00000000000 */
[----:B------:R-:W-:-:S00]  /*0450*/  NOP ;  /* 0x0000000000007918 */ /* 0x000fc00000000000 */
[----:B------:R-:W-:-:S00]  /*0460*/  NOP ;  /* 0x0000000000007918 */ /* 0x000fc00000000000 */
[----:B------:R-:W-:-:S00]  /*0470*/  NOP ;  /* 0x0000000000007918 */ /* 0x000fc00000000000 */
.L_x_6:


//--------------------- .nv.shared.reserved.0     --------------------------
	.section	.nv.shared.reserved.0,"aw",@nobits
	.weak		__nv_reservedSMEM_offset_0_alias
	.size		__nv_reservedSMEM_offset_0_alias, 0, 64
	.other		__nv_reservedSMEM_offset_0_alias,@"STO_CUDA_RESERVED_SHARED STV_DEFAULT"
__nv_reservedSMEM_offset_0_alias:
	.zero		0
	.zero		64


//--------------------- .nv.constant0.default_function_kernel --------------------------
	.section	.nv.constant0.default_function_kernel,"a",@progbits
	.sectionflags	@""
	.align	4
.nv.constant0.default_function_kernel:
	.zero		912


//--------------------- SYMBOLS --------------------------

	.type		.nv.reservedSmem.offset0,@object
	.size		.nv.reservedSmem.offset0,0x4
